//
// Generated by NVIDIA NVVM Compiler
//
// Compiler Build ID: CL-36424714
// Cuda compilation tools, release 13.0, V13.0.88
// Based on NVVM 20.0.0
//

.version 9.0
.target sm_100
.address_size 64

	// .globl	_Z17rotateArrayKernelPiS_ii

.visible .entry _Z17rotateArrayKernelPiS_ii(
	.param .u64 .ptr .align 1 _Z17rotateArrayKernelPiS_ii_param_0,
	.param .u64 .ptr .align 1 _Z17rotateArrayKernelPiS_ii_param_1,
	.param .u32 _Z17rotateArrayKernelPiS_ii_param_2,
	.param .u32 _Z17rotateArrayKernelPiS_ii_param_3
)
{
	.reg .pred 	%p<2>;
	.reg .b32 	%r<10>;
	.reg .b64 	%rd<9>;

	ld.param.u64 	%rd1, [_Z17rotateArrayKernelPiS_ii_param_0];
	ld.param.u64 	%rd2, [_Z17rotateArrayKernelPiS_ii_param_1];
	ld.param.u32 	%r2, [_Z17rotateArrayKernelPiS_ii_param_2];
	ld.param.u32 	%r3, [_Z17rotateArrayKernelPiS_ii_param_3];
	mov.u32 	%r4, %ctaid.x;
	mov.u32 	%r5, %ntid.x;
	mov.u32 	%r6, %tid.x;
	mad.lo.s32 	%r1, %r4, %r5, %r6;
	setp.ge.s32 	%p1, %r1, %r2;
	@%p1 bra 	$L__BB0_2;
	cvta.to.global.u64 	%rd3, %rd1;
	cvta.to.global.u64 	%rd4, %rd2;
	add.s32 	%r7, %r3, %r1;
	rem.s32 	%r8, %r7, %r2;
	mul.wide.s32 	%rd5, %r1, 4;
	add.s64 	%rd6, %rd3, %rd5;
	ld.global.u32 	%r9, [%rd6];
	mul.wide.s32 	%rd7, %r8, 4;
	add.s64 	%rd8, %rd4, %rd7;
	st.global.u32 	[%rd8], %r9;
$L__BB0_2:
	ret;

}


// ===== COMPILED SASS (sm_100) =====

	.target	sm_100

	.elftype	@"ET_EXEC"


//--------------------- .note.nv.tkinfo           --------------------------
	.section	.note.nv.tkinfo,"",@"SHT_NOTE"
	.sectionflags	@"SHF_NOTE_NV_TKINFO"
	.tkinfo
        /*0018*/ 	.word	0x00000002
        /*0030*/ 	.string	""
        /*0030*/ 	.string	"ptxas"
        /*0030*/ 	.string	"Cuda compilation tools, release 13.0, V13.0.88"
        /*0030*/ 	.string	"Build cuda_13.0.r13.0/compiler.36424714_0"
        /*0030*/ 	.string	"-arch sm_100 -m 64 "



//--------------------- .note.nv.cuinfo           --------------------------
	.section	.note.nv.cuinfo,"",@"SHT_NOTE"
	.sectionflags	@"SHF_NOTE_NV_CUINFO"
        /*0018*/ 	.short	0x0002
        /*001a*/ 	.short	0x0064
        /*001c*/ 	.short	0x0082
	.zero		2


//--------------------- .nv.info                  --------------------------
	.section	.nv.info,"",@"SHT_CUDA_INFO"
	.align	4


	//----- nvinfo : EIATTR_REGCOUNT
	.align		4
        /*0000*/ 	.byte	0x04, 0x2f
        /*0002*/ 	.short	(.L_1 - .L_0)
	.align		4
.L_0:
        /*0004*/ 	.word	index@(_Z17rotateArrayKernelPiS_ii)
        /*0008*/ 	.word	0x0000000e


	//----- nvinfo : EIATTR_FRAME_SIZE
	.align		4
.L_1:
        /*000c*/ 	.byte	0x04, 0x11
        /*000e*/ 	.short	(.L_3 - .L_2)
	.align		4
.L_2:
        /*0010*/ 	.word	index@(_Z17rotateArrayKernelPiS_ii)
        /*0014*/ 	.word	0x00000000


	//----- nvinfo : EIATTR_MIN_STACK_SIZE
	.align		4
.L_3:
        /*0018*/ 	.byte	0x04, 0x12
        /*001a*/ 	.short	(.L_5 - .L_4)
	.align		4
.L_4:
        /*001c*/ 	.word	index@(_Z17rotateArrayKernelPiS_ii)
        /*0020*/ 	.word	0x00000000
.L_5:


//--------------------- .nv.compat                --------------------------
	.section	.nv.compat,"",@"SHT_CUDA_COMPAT_INFO"
	.align	4
        /*0000*/ 	.byte	0x02, 0x09, 0x00, 0x00, 0x02, 0x02, 0x01, 0x00, 0x02, 0x05, 0x05, 0x00, 0x03, 0x07, 0x01, 0x01
        /*0010*/ 	.byte	0x02, 0x03, 0x00, 0x00, 0x02, 0x06, 0x01, 0x00, 0x04, 0x0b, 0x08, 0x00, 0x09, 0x00, 0x00, 0x00
        /*0020*/ 	.byte	0x00, 0x00, 0x00, 0x00


//--------------------- .nv.info._Z17rotateArrayKernelPiS_ii --------------------------
	.section	.nv.info._Z17rotateArrayKernelPiS_ii,"",@"SHT_CUDA_INFO"
	.sectionflags	@""
	.align	4


	//----- nvinfo : EIATTR_CUDA_API_VERSION
	.align		4
        /*0000*/ 	.byte	0x04, 0x37
        /*0002*/ 	.short	(.L_7 - .L_6)
.L_6:
        /*0004*/ 	.word	0x00000082


	//----- nvinfo : EIATTR_KPARAM_INFO
	.align		4
.L_7:
        /*0008*/ 	.byte	0x04, 0x17
        /*000a*/ 	.short	(.L_9 - .L_8)
.L_8:
        /*000c*/ 	.word	0x00000000
        /*0010*/ 	.short	0x0003
        /*0012*/ 	.short	0x0014
        /*0014*/ 	.byte	0x00, 0xf0, 0x11, 0x00


	//----- nvinfo : EIATTR_KPARAM_INFO
	.align		4
.L_9:
        /*0018*/ 	.byte	0x04, 0x17
        /*001a*/ 	.short	(.L_11 - .L_10)
.L_10:
        /*001c*/ 	.word	0x00000000
        /*0020*/ 	.short	0x0002
        /*0022*/ 	.short	0x0010
        /*0024*/ 	.byte	0x00, 0xf0, 0x11, 0x00


	//----- nvinfo : EIATTR_KPARAM_INFO
	.align		4
.L_11:
        /*0028*/ 	.byte	0x04, 0x17
        /*002a*/ 	.short	(.L_13 - .L_12)
.L_12:
        /*002c*/ 	.word	0x00000000
        /*0030*/ 	.short	0x0001
        /*0032*/ 	.short	0x0008
        /*0034*/ 	.byte	0x00, 0xf5, 0x21, 0x00


	//----- nvinfo : EIATTR_KPARAM_INFO
	.align		4
.L_13:
        /*0038*/ 	.byte	0x04, 0x17
        /*003a*/ 	.short	(.L_15 - .L_14)
.L_14:
        /*003c*/ 	.word	0x00000000
        /*0040*/ 	.short	0x0000
        /*0042*/ 	.short	0x0000
        /*0044*/ 	.byte	0x00, 0xf5, 0x21, 0x00


	//----- nvinfo : EIATTR_SPARSE_MMA_MASK
	.align		4
.L_15:
        /*0048*/ 	.byte	0x03, 0x50
        /*004a*/ 	.short	0x0000


	//----- nvinfo : EIATTR_MAXREG_COUNT
	.align		4
        /*004c*/ 	.byte	0x03, 0x1b
        /*004e*/ 	.short	0x00ff


	//----- nvinfo : EIATTR_MERCURY_ISA_VERSION
	.align		4
        /*0050*/ 	.byte	0x03, 0x5f
        /*0052*/ 	.short	0x0101


	//----- nvinfo : EIATTR_VRC_CTA_INIT_COUNT
	.align		4
        /*0054*/ 	.byte	0x02, 0x4a
	.zero		1
	.zero		1


	//----- nvinfo : EIATTR_EXIT_INSTR_OFFSETS
	.align		4
        /*0058*/ 	.byte	0x04, 0x1c
        /*005a*/ 	.short	(.L_17 - .L_16)


	//   ....[0]....
.L_16:
        /*005c*/ 	.word	0x00000070


	//   ....[1]....
        /*0060*/ 	.word	0x00000260


	//----- nvinfo : EIATTR_CBANK_PARAM_SIZE
	.align		4
.L_17:
        /*0064*/ 	.byte	0x03, 0x19
        /*0066*/ 	.short	0x0018


	//----- nvinfo : EIATTR_PARAM_CBANK
	.align		4
        /*0068*/ 	.byte	0x04, 0x0a
        /*006a*/ 	.short	(.L_19 - .L_18)
	.align		4
.L_18:
        /*006c*/ 	.word	index@(.nv.constant0._Z17rotateArrayKernelPiS_ii)
        /*0070*/ 	.short	0x0380
        /*0072*/ 	.short	0x0018


	//----- nvinfo : EIATTR_SW_WAR
	.align		4
.L_19:
        /*0074*/ 	.byte	0x04, 0x36
        /*0076*/ 	.short	(.L_21 - .L_20)
.L_20:
        /*0078*/ 	.word	0x00000008
.L_21:


//--------------------- .nv.callgraph             --------------------------
	.section	.nv.callgraph,"",@"SHT_CUDA_CALLGRAPH"
	.align	4
	.sectionentsize	8
	.align		4
        /*0000*/ 	.word	0x00000000
	.align		4
        /*0004*/ 	.word	0xffffffff
	.align		4
        /*0008*/ 	.word	0x00000000
	.align		4
        /*000c*/ 	.word	0xfffffffe
	.align		4
        /*0010*/ 	.word	0x00000000
	.align		4
        /*0014*/ 	.word	0xfffffffd
	.align		4
        /*0018*/ 	.word	0x00000000
	.align		4
        /*001c*/ 	.word	0xfffffffc


//--------------------- .text._Z17rotateArrayKernelPiS_ii --------------------------
	.section	.text._Z17rotateArrayKernelPiS_ii,"ax",@progbits
	.align	128
        .global         _Z17rotateArrayKernelPiS_ii
        .type           _Z17rotateArrayKernelPiS_ii,@function
        .size           _Z17rotateArrayKernelPiS_ii,(.L_x_1 - _Z17rotateArrayKernelPiS_ii)
        .other          _Z17rotateArrayKernelPiS_ii,@"STO_CUDA_ENTRY STV_DEFAULT"
_Z17rotateArrayKernelPiS_ii:
.text._Z17rotateArrayKernelPiS_ii:
[----:B------:R-:W-:Y:S01]  /*0000*/  LDC R1, c[0x0][0x37c] ;  /* 0x0000df00ff017b82 */ /* 0x000fe20000000800 */
[----:B------:R-:W0:Y:S07]  /*0010*/  S2R R0, SR_TID.X ;  /* 0x0000000000007919 */ /* 0x000e2e0000002100 */
[----:B------:R-:W0:Y:S08]  /*0020*/  S2UR UR4, SR_CTAID.X ;  /* 0x00000000000479c3 */ /* 0x000e300000002500 */
[----:B------:R-:W0:Y:S08]  /*0030*/  LDC R7, c[0x0][0x360] ;  /* 0x0000d800ff077b82 */ /* 0x000e300000000800 */
[----:B------:R-:W1:Y:S01]  /*0040*/  LDC R6, c[0x0][0x390] ;  /* 0x0000e400ff067b82 */ /* 0x000e620000000800 */
[----:B0-----:R-:W-:-:S05]  /*0050*/  IMAD R7, R7, UR4, R0 ;  /* 0x0000000407077c24 */ /* 0x001fca000f8e0200 */
[----:B-1----:R-:W-:-:S13]  /*0060*/  ISETP.GE.AND P0, PT, R7, R6, PT ;  /* 0x000000060700720c */ /* 0x002fda0003f06270 */
[----:B------:R-:W-:Y:S05]  /*0070*/  @P0 EXIT ;  /* 0x000000000000094d */ /* 0x000fea0003800000 */
[----:B------:R-:W0:Y:S01]  /*0080*/  LDC.64 R2, c[0x0][0x380] ;  /* 0x0000e000ff027b82 */ /* 0x000e220000000a00 */
[----:B------:R-:W1:Y:S01]  /*0090*/  LDCU.64 UR4, c[0x0][0x358] ;  /* 0x00006b00ff0477ac */ /* 0x000e620008000a00 */
[----:B------:R-:W-:Y:S01]  /*00a0*/  IABS R11, R6 ;  /* 0x00000006000b7213 */ /* 0x000fe20000000000 */
[----:B------:R-:W2:Y:S01]  /*00b0*/  LDCU UR6, c[0x0][0x394] ;  /* 0x00007280ff0677ac */ /* 0x000ea20008000800 */
[----:B0-----:R-:W-:-:S05]  /*00c0*/  IMAD.WIDE R2, R7, 0x4, R2 ;  /* 0x0000000407027825 */ /* 0x001fca00078e0202 */
[----:B-1----:R0:W3:Y:S01]  /*00d0*/  LDG.E R9, desc[UR4][R2.64] ;  /* 0x0000000402097981 */ /* 0x0020e2000c1e1900 */
[----:B------:R-:W1:Y:S01]  /*00e0*/  I2F.RP R0, R11 ;  /* 0x0000000b00007306 */ /* 0x000e620000209400 */
[----:B--2---:R-:W-:-:S04]  /*00f0*/  IADD3 R7, PT, PT, R7, UR6, RZ ;  /* 0x0000000607077c10 */ /* 0x004fc8000fffe0ff */
[----:B------:R-:W-:-:S03]  /*0100*/  ISETP.GE.AND P2, PT, R7, RZ, PT ;  /* 0x000000ff0700720c */ /* 0x000fc60003f46270 */
[----:B-1----:R-:W1:Y:S02]  /*0110*/  MUFU.RCP R0, R0 ;  /* 0x0000000000007308 */ /* 0x002e640000001000 */
[----:B-1----:R-:W-:Y:S01]  /*0120*/  VIADD R4, R0, 0xffffffe ;  /* 0x0ffffffe00047836 */ /* 0x002fe20000000000 */
[----:B------:R-:W-:-:S05]  /*0130*/  IABS R0, R7 ;  /* 0x0000000700007213 */ /* 0x000fca0000000000 */
[----:B------:R1:W2:Y:S02]  /*0140*/  F2I.FTZ.U32.TRUNC.NTZ R5, R4 ;  /* 0x0000000400057305 */ /* 0x0002a4000021f000 */
[----:B-1----:R-:W-:Y:S02]  /*0150*/  IMAD.MOV.U32 R4, RZ, RZ, RZ ;  /* 0x000000ffff047224 */ /* 0x002fe400078e00ff */
[----:B--2---:R-:W-:-:S04]  /*0160*/  IMAD.MOV R8, RZ, RZ, -R5 ;  /* 0x000000ffff087224 */ /* 0x004fc800078e0a05 */
[----:B0-----:R-:W-:-:S04]  /*0170*/  IMAD R3, R8, R11, RZ ;  /* 0x0000000b08037224 */ /* 0x001fc800078e02ff */
[----:B------:R-:W-:Y:S02]  /*0180*/  IMAD.HI.U32 R5, R5, R3, R4 ;  /* 0x0000000305057227 */ /* 0x000fe400078e0004 */
[----:B------:R-:W0:Y:S04]  /*0190*/  LDC.64 R2, c[0x0][0x388] ;  /* 0x0000e200ff027b82 */ /* 0x000e280000000a00 */
[----:B------:R-:W-:-:S05]  /*01a0*/  IMAD.HI.U32 R5, R5, R0, RZ ;  /* 0x0000000005057227 */ /* 0x000fca00078e00ff */
[----:B------:R-:W-:-:S05]  /*01b0*/  IADD3 R5, PT, PT, -R5, RZ, RZ ;  /* 0x000000ff05057210 */ /* 0x000fca0007ffe1ff */
[----:B------:R-:W-:-:S05]  /*01c0*/  IMAD R0, R11, R5, R0 ;  /* 0x000000050b007224 */ /* 0x000fca00078e0200 */
[----:B------:R-:W-:-:S13]  /*01d0*/  ISETP.GT.U32.AND P0, PT, R11, R0, PT ;  /* 0x000000000b00720c */ /* 0x000fda0003f04070 */
[----:B------:R-:W-:Y:S01]  /*01e0*/  @!P0 IMAD.IADD R0, R0, 0x1, -R11 ;  /* 0x0000000100008824 */ /* 0x000fe200078e0a0b */
[----:B------:R-:W-:-:S04]  /*01f0*/  ISETP.NE.AND P0, PT, R6, RZ, PT ;  /* 0x000000ff0600720c */ /* 0x000fc80003f05270 */
[----:B------:R-:W-:-:S13]  /*0200*/  ISETP.GT.U32.AND P1, PT, R11, R0, PT ;  /* 0x000000000b00720c */ /* 0x000fda0003f24070 */
[----:B------:R-:W-:-:S04]  /*0210*/  @!P1 IADD3 R0, PT, PT, R0, -R11, RZ ;  /* 0x8000000b00009210 */ /* 0x000fc80007ffe0ff */
[----:B------:R-:W-:Y:S02]  /*0220*/  @!P2 IADD3 R0, PT, PT, -R0, RZ, RZ ;  /* 0x000000ff0000a210 */ /* 0x000fe40007ffe1ff */
[----:B------:R-:W-:-:S05]  /*0230*/  @!P0 LOP3.LUT R0, RZ, R6, RZ, 0x33, !PT ;  /* 0x00000006ff008212 */ /* 0x000fca00078e33ff */
[----:B0-----:R-:W-:-:S05]  /*0240*/  IMAD.WIDE R2, R0, 0x4, R2 ;  /* 0x0000000400027825 */ /* 0x001fca00078e0202 */
[----:B---3--:R-:W-:Y:S01]  /*0250*/  STG.E desc[UR4][R2.64], R9 ;  /* 0x0000000902007986 */ /* 0x008fe2000c101904 */
[----:B------:R-:W-:Y:S05]  /*0260*/  EXIT ;  /* 0x000000000000794d */ /* 0x000fea0003800000 */
.L_x_0:
[----:B------:R-:W-:-:S00]  /*0270*/  BRA `(.L_x_0) ;  /* 0xfffffffc00fc7947 */ /* 0x000fc0000383ffff */
[----:B------:R-:W-:-:S00]  /*0280*/  NOP ;  /* 0x0000000000007918 */ /* 0x000fc00000000000 */
[----:B------:R-:W-:-:S00]  /*0290*/  NOP ;  /* 0x0000000000007918 */ /* 0x000fc00000000000 */
[----:B------:R-:W-:-:S00]  /*02a0*/  NOP ;  /* 0x0000000000007918 */ /* 0x000fc00000000000 */
[----:B------:R-:W-:-:S00]  /*02b0*/  NOP ;  /* 0x0000000000007918 */ /* 0x000fc00000000000 */
[----:B------:R-:W-:-:S00]  /*02c0*/  NOP ;  /* 0x0000000000007918 */ /* 0x000fc00000000000 */
[----:B------:R-:W-:-:S00]  /*02d0*/  NOP ;  /* 0x0000000000007918 */ /* 0x000fc00000000000 */
[----:B------:R-:W-:-:S00]  /*02e0*/  NOP ;  /* 0x0000000000007918 */ /* 0x000fc00000000000 */
[----:B------:R-:W-:-:S00]  /*02f0*/  NOP ;  /* 0x0000000000007918 */ /* 0x000fc00000000000 */
.L_x_1:


//--------------------- .nv.shared.reserved.0     --------------------------
	.section	.nv.shared.reserved.0,"aw",@nobits
	.weak		__nv_reservedSMEM_offset_0_alias
	.size		__nv_reservedSMEM_offset_0_alias, 0, 64
	.other		__nv_reservedSMEM_offset_0_alias,@"STO_CUDA_RESERVED_SHARED STV_DEFAULT"
__nv_reservedSMEM_offset_0_alias:
	.zero		0
	.zero		64


//--------------------- .nv.constant0._Z17rotateArrayKernelPiS_ii --------------------------
	.section	.nv.constant0._Z17rotateArrayKernelPiS_ii,"a",@progbits
	.sectionflags	@""
	.align	4
.nv.constant0._Z17rotateArrayKernelPiS_ii:
	.zero		920


//--------------------- SYMBOLS --------------------------

	.type		.nv.reservedSmem.offset0,@object
	.size		.nv.reservedSmem.offset0,0x4
